//
// Generated by NVIDIA NVVM Compiler
//
// Compiler Build ID: CL-36424714
// Cuda compilation tools, release 13.0, V13.0.88
// Based on NVVM 20.0.0
//

.version 9.0
.target sm_100
.address_size 64

	// .globl	_Z17gemm_naive_kerneliiiPKfS0_Pf
// _ZZ17gemm_tiled_kerneliiiPKfS0_PfE2As has been demoted
// _ZZ17gemm_tiled_kerneliiiPKfS0_PfE2Bs has been demoted

.visible .entry _Z17gemm_naive_kerneliiiPKfS0_Pf(
	.param .u32 _Z17gemm_naive_kerneliiiPKfS0_Pf_param_0,
	.param .u32 _Z17gemm_naive_kerneliiiPKfS0_Pf_param_1,
	.param .u32 _Z17gemm_naive_kerneliiiPKfS0_Pf_param_2,
	.param .u64 .ptr .align 1 _Z17gemm_naive_kerneliiiPKfS0_Pf_param_3,
	.param .u64 .ptr .align 1 _Z17gemm_naive_kerneliiiPKfS0_Pf_param_4,
	.param .u64 .ptr .align 1 _Z17gemm_naive_kerneliiiPKfS0_Pf_param_5
)
{
	.reg .pred 	%p<13>;
	.reg .b32 	%r<41>;
	.reg .b32 	%f<68>;
	.reg .b64 	%rd<53>;

	ld.param.u32 	%r20, [_Z17gemm_naive_kerneliiiPKfS0_Pf_param_0];
	ld.param.u32 	%r18, [_Z17gemm_naive_kerneliiiPKfS0_Pf_param_1];
	ld.param.u32 	%r19, [_Z17gemm_naive_kerneliiiPKfS0_Pf_param_2];
	ld.param.u64 	%rd7, [_Z17gemm_naive_kerneliiiPKfS0_Pf_param_3];
	ld.param.u64 	%rd8, [_Z17gemm_naive_kerneliiiPKfS0_Pf_param_4];
	ld.param.u64 	%rd6, [_Z17gemm_naive_kerneliiiPKfS0_Pf_param_5];
	cvta.to.global.u64 	%rd1, %rd8;
	cvta.to.global.u64 	%rd2, %rd7;
	mov.u32 	%r21, %ctaid.y;
	mov.u32 	%r22, %ntid.y;
	mov.u32 	%r23, %tid.y;
	mad.lo.s32 	%r1, %r21, %r22, %r23;
	mov.u32 	%r24, %ctaid.x;
	mov.u32 	%r25, %ntid.x;
	mov.u32 	%r26, %tid.x;
	mad.lo.s32 	%r2, %r24, %r25, %r26;
	setp.ge.s32 	%p1, %r1, %r20;
	setp.ge.s32 	%p2, %r2, %r18;
	or.pred  	%p3, %p1, %p2;
	@%p3 bra 	$L__BB0_14;
	setp.lt.s32 	%p4, %r19, 1;
	mov.f32 	%f67, 0f00000000;
	@%p4 bra 	$L__BB0_13;
	mul.lo.s32 	%r3, %r19, %r1;
	and.b32  	%r4, %r19, 7;
	setp.lt.u32 	%p5, %r19, 8;
	mov.f32 	%f67, 0f00000000;
	mov.b32 	%r39, 0;
	@%p5 bra 	$L__BB0_5;
	and.b32  	%r39, %r19, 2147483640;
	neg.s32 	%r37, %r39;
	shl.b32 	%r7, %r18, 3;
	mul.wide.u32 	%rd9, %r3, 4;
	add.s64 	%rd10, %rd9, %rd2;
	add.s64 	%rd52, %rd10, 16;
	mov.f32 	%f67, 0f00000000;
	mul.wide.s32 	%rd13, %r18, 4;
	mov.u32 	%r36, %r2;
$L__BB0_4:
	.pragma "nounroll";
	ld.global.nc.f32 	%f17, [%rd52+-16];
	mul.wide.s32 	%rd11, %r36, 4;
	add.s64 	%rd12, %rd1, %rd11;
	ld.global.nc.f32 	%f18, [%rd12];
	fma.rn.f32 	%f19, %f17, %f18, %f67;
	ld.global.nc.f32 	%f20, [%rd52+-12];
	add.s64 	%rd14, %rd12, %rd13;
	ld.global.nc.f32 	%f21, [%rd14];
	fma.rn.f32 	%f22, %f20, %f21, %f19;
	ld.global.nc.f32 	%f23, [%rd52+-8];
	add.s64 	%rd15, %rd14, %rd13;
	ld.global.nc.f32 	%f24, [%rd15];
	fma.rn.f32 	%f25, %f23, %f24, %f22;
	ld.global.nc.f32 	%f26, [%rd52+-4];
	add.s64 	%rd16, %rd15, %rd13;
	ld.global.nc.f32 	%f27, [%rd16];
	fma.rn.f32 	%f28, %f26, %f27, %f25;
	ld.global.nc.f32 	%f29, [%rd52];
	add.s64 	%rd17, %rd16, %rd13;
	ld.global.nc.f32 	%f30, [%rd17];
	fma.rn.f32 	%f31, %f29, %f30, %f28;
	ld.global.nc.f32 	%f32, [%rd52+4];
	add.s64 	%rd18, %rd17, %rd13;
	ld.global.nc.f32 	%f33, [%rd18];
	fma.rn.f32 	%f34, %f32, %f33, %f31;
	ld.global.nc.f32 	%f35, [%rd52+8];
	add.s64 	%rd19, %rd18, %rd13;
	ld.global.nc.f32 	%f36, [%rd19];
	fma.rn.f32 	%f37, %f35, %f36, %f34;
	ld.global.nc.f32 	%f38, [%rd52+12];
	add.s64 	%rd20, %rd19, %rd13;
	ld.global.nc.f32 	%f39, [%rd20];
	fma.rn.f32 	%f67, %f38, %f39, %f37;
	add.s32 	%r37, %r37, 8;
	add.s32 	%r36, %r36, %r7;
	add.s64 	%rd52, %rd52, 32;
	setp.ne.s32 	%p6, %r37, 0;
	@%p6 bra 	$L__BB0_4;
$L__BB0_5:
	setp.eq.s32 	%p7, %r4, 0;
	@%p7 bra 	$L__BB0_13;
	and.b32  	%r13, %r19, 3;
	setp.lt.u32 	%p8, %r4, 4;
	@%p8 bra 	$L__BB0_8;
	add.s32 	%r28, %r39, %r3;
	mul.wide.u32 	%rd21, %r28, 4;
	add.s64 	%rd22, %rd2, %rd21;
	ld.global.nc.f32 	%f41, [%rd22];
	mad.lo.s32 	%r29, %r39, %r18, %r2;
	mul.wide.s32 	%rd23, %r29, 4;
	add.s64 	%rd24, %rd1, %rd23;
	ld.global.nc.f32 	%f42, [%rd24];
	fma.rn.f32 	%f43, %f41, %f42, %f67;
	cvt.u64.u32 	%rd25, %r3;
	cvt.u64.u32 	%rd26, %r39;
	add.s64 	%rd27, %rd26, %rd25;
	shl.b64 	%rd28, %rd27, 2;
	add.s64 	%rd29, %rd2, %rd28;
	ld.global.nc.f32 	%f44, [%rd29+4];
	mul.wide.s32 	%rd30, %r18, 4;
	add.s64 	%rd31, %rd24, %rd30;
	ld.global.nc.f32 	%f45, [%rd31];
	fma.rn.f32 	%f46, %f44, %f45, %f43;
	ld.global.nc.f32 	%f47, [%rd29+8];
	add.s64 	%rd32, %rd31, %rd30;
	ld.global.nc.f32 	%f48, [%rd32];
	fma.rn.f32 	%f49, %f47, %f48, %f46;
	ld.global.nc.f32 	%f50, [%rd29+12];
	add.s64 	%rd33, %rd32, %rd30;
	ld.global.nc.f32 	%f51, [%rd33];
	fma.rn.f32 	%f67, %f50, %f51, %f49;
	add.s32 	%r39, %r39, 4;
$L__BB0_8:
	setp.eq.s32 	%p9, %r13, 0;
	@%p9 bra 	$L__BB0_13;
	setp.eq.s32 	%p10, %r13, 1;
	@%p10 bra 	$L__BB0_11;
	add.s32 	%r30, %r39, %r3;
	mul.wide.u32 	%rd34, %r30, 4;
	add.s64 	%rd35, %rd2, %rd34;
	ld.global.nc.f32 	%f53, [%rd35];
	mad.lo.s32 	%r31, %r39, %r18, %r2;
	mul.wide.s32 	%rd36, %r31, 4;
	add.s64 	%rd37, %rd1, %rd36;
	ld.global.nc.f32 	%f54, [%rd37];
	fma.rn.f32 	%f55, %f53, %f54, %f67;
	cvt.u64.u32 	%rd38, %r3;
	cvt.u64.u32 	%rd39, %r39;
	add.s64 	%rd40, %rd39, %rd38;
	shl.b64 	%rd41, %rd40, 2;
	add.s64 	%rd42, %rd2, %rd41;
	ld.global.nc.f32 	%f56, [%rd42+4];
	mul.wide.s32 	%rd43, %r18, 4;
	add.s64 	%rd44, %rd37, %rd43;
	ld.global.nc.f32 	%f57, [%rd44];
	fma.rn.f32 	%f67, %f56, %f57, %f55;
	add.s32 	%r39, %r39, 2;
$L__BB0_11:
	and.b32  	%r32, %r19, 1;
	setp.eq.b32 	%p11, %r32, 1;
	not.pred 	%p12, %p11;
	@%p12 bra 	$L__BB0_13;
	add.s32 	%r33, %r39, %r3;
	mul.wide.u32 	%rd45, %r33, 4;
	add.s64 	%rd46, %rd2, %rd45;
	ld.global.nc.f32 	%f58, [%rd46];
	mad.lo.s32 	%r34, %r39, %r18, %r2;
	mul.wide.s32 	%rd47, %r34, 4;
	add.s64 	%rd48, %rd1, %rd47;
	ld.global.nc.f32 	%f59, [%rd48];
	fma.rn.f32 	%f67, %f58, %f59, %f67;
$L__BB0_13:
	mad.lo.s32 	%r35, %r18, %r1, %r2;
	cvta.to.global.u64 	%rd49, %rd6;
	mul.wide.s32 	%rd50, %r35, 4;
	add.s64 	%rd51, %rd49, %rd50;
	st.global.f32 	[%rd51], %f67;
$L__BB0_14:
	ret;

}
	// .globl	_Z17gemm_tiled_kerneliiiPKfS0_Pf
.visible .entry _Z17gemm_tiled_kerneliiiPKfS0_Pf(
	.param .u32 _Z17gemm_tiled_kerneliiiPKfS0_Pf_param_0,
	.param .u32 _Z17gemm_tiled_kerneliiiPKfS0_Pf_param_1,
	.param .u32 _Z17gemm_tiled_kerneliiiPKfS0_Pf_param_2,
	.param .u64 .ptr .align 1 _Z17gemm_tiled_kerneliiiPKfS0_Pf_param_3,
	.param .u64 .ptr .align 1 _Z17gemm_tiled_kerneliiiPKfS0_Pf_param_4,
	.param .u64 .ptr .align 1 _Z17gemm_tiled_kerneliiiPKfS0_Pf_param_5
)
{
	.reg .pred 	%p<12>;
	.reg .b32 	%r<43>;
	.reg .b32 	%f<63>;
	.reg .b64 	%rd<13>;
	// demoted variable
	.shared .align 4 .b8 _ZZ17gemm_tiled_kerneliiiPKfS0_PfE2As[1024];
	// demoted variable
	.shared .align 4 .b8 _ZZ17gemm_tiled_kerneliiiPKfS0_PfE2Bs[1024];
	ld.param.u32 	%r24, [_Z17gemm_tiled_kerneliiiPKfS0_Pf_param_0];
	ld.param.u32 	%r25, [_Z17gemm_tiled_kerneliiiPKfS0_Pf_param_1];
	ld.param.u32 	%r26, [_Z17gemm_tiled_kerneliiiPKfS0_Pf_param_2];
	ld.param.u64 	%rd4, [_Z17gemm_tiled_kerneliiiPKfS0_Pf_param_3];
	ld.param.u64 	%rd5, [_Z17gemm_tiled_kerneliiiPKfS0_Pf_param_4];
	ld.param.u64 	%rd6, [_Z17gemm_tiled_kerneliiiPKfS0_Pf_param_5];
	mov.u32 	%r27, %ctaid.y;
	shl.b32 	%r28, %r27, 4;
	mov.u32 	%r40, %tid.y;
	add.s32 	%r2, %r28, %r40;
	mov.u32 	%r29, %ctaid.x;
	shl.b32 	%r3, %r29, 4;
	mov.u32 	%r38, %tid.x;
	add.s32 	%r5, %r3, %r38;
	setp.lt.s32 	%p1, %r26, 1;
	mov.f32 	%f62, 0f00000000;
	@%p1 bra 	$L__BB1_7;
	add.s32 	%r30, %r26, 15;
	shr.u32 	%r31, %r30, 4;
	shl.b32 	%r32, %r40, 6;
	mov.u32 	%r33, _ZZ17gemm_tiled_kerneliiiPKfS0_PfE2As;
	add.s32 	%r6, %r33, %r32;
	shl.b32 	%r34, %r38, 2;
	add.s32 	%r7, %r6, %r34;
	mov.u32 	%r35, _ZZ17gemm_tiled_kerneliiiPKfS0_PfE2Bs;
	add.s32 	%r9, %r35, %r34;
	add.s32 	%r8, %r9, %r32;
	neg.s32 	%r42, %r31;
	mad.lo.s32 	%r36, %r40, %r25, %r38;
	add.s32 	%r41, %r36, %r3;
	shl.b32 	%r12, %r25, 4;
	mad.lo.s32 	%r39, %r26, %r2, %r38;
	cvta.to.global.u64 	%rd1, %rd4;
	cvta.to.global.u64 	%rd2, %rd5;
	mov.f32 	%f62, 0f00000000;
$L__BB1_2:
	setp.ge.s32 	%p2, %r2, %r24;
	mul.wide.s32 	%rd7, %r39, 4;
	add.s64 	%rd3, %rd1, %rd7;
	setp.ge.s32 	%p3, %r38, %r26;
	mov.f32 	%f60, 0f00000000;
	or.pred  	%p4, %p2, %p3;
	@%p4 bra 	$L__BB1_4;
	ld.global.nc.f32 	%f60, [%rd3];
$L__BB1_4:
	setp.ge.s32 	%p5, %r5, %r25;
	st.shared.f32 	[%r7], %f60;
	setp.ge.s32 	%p6, %r40, %r26;
	mov.f32 	%f61, 0f00000000;
	or.pred  	%p7, %p5, %p6;
	@%p7 bra 	$L__BB1_6;
	mul.wide.s32 	%rd8, %r41, 4;
	add.s64 	%rd9, %rd2, %rd8;
	ld.global.nc.f32 	%f61, [%rd9];
$L__BB1_6:
	st.shared.f32 	[%r8], %f61;
	bar.sync 	0;
	ld.shared.f32 	%f12, [%r6];
	ld.shared.f32 	%f13, [%r9];
	fma.rn.f32 	%f14, %f12, %f13, %f62;
	ld.shared.f32 	%f15, [%r6+4];
	ld.shared.f32 	%f16, [%r9+64];
	fma.rn.f32 	%f17, %f15, %f16, %f14;
	ld.shared.f32 	%f18, [%r6+8];
	ld.shared.f32 	%f19, [%r9+128];
	fma.rn.f32 	%f20, %f18, %f19, %f17;
	ld.shared.f32 	%f21, [%r6+12];
	ld.shared.f32 	%f22, [%r9+192];
	fma.rn.f32 	%f23, %f21, %f22, %f20;
	ld.shared.f32 	%f24, [%r6+16];
	ld.shared.f32 	%f25, [%r9+256];
	fma.rn.f32 	%f26, %f24, %f25, %f23;
	ld.shared.f32 	%f27, [%r6+20];
	ld.shared.f32 	%f28, [%r9+320];
	fma.rn.f32 	%f29, %f27, %f28, %f26;
	ld.shared.f32 	%f30, [%r6+24];
	ld.shared.f32 	%f31, [%r9+384];
	fma.rn.f32 	%f32, %f30, %f31, %f29;
	ld.shared.f32 	%f33, [%r6+28];
	ld.shared.f32 	%f34, [%r9+448];
	fma.rn.f32 	%f35, %f33, %f34, %f32;
	ld.shared.f32 	%f36, [%r6+32];
	ld.shared.f32 	%f37, [%r9+512];
	fma.rn.f32 	%f38, %f36, %f37, %f35;
	ld.shared.f32 	%f39, [%r6+36];
	ld.shared.f32 	%f40, [%r9+576];
	fma.rn.f32 	%f41, %f39, %f40, %f38;
	ld.shared.f32 	%f42, [%r6+40];
	ld.shared.f32 	%f43, [%r9+640];
	fma.rn.f32 	%f44, %f42, %f43, %f41;
	ld.shared.f32 	%f45, [%r6+44];
	ld.shared.f32 	%f46, [%r9+704];
	fma.rn.f32 	%f47, %f45, %f46, %f44;
	ld.shared.f32 	%f48, [%r6+48];
	ld.shared.f32 	%f49, [%r9+768];
	fma.rn.f32 	%f50, %f48, %f49, %f47;
	ld.shared.f32 	%f51, [%r6+52];
	ld.shared.f32 	%f52, [%r9+832];
	fma.rn.f32 	%f53, %f51, %f52, %f50;
	ld.shared.f32 	%f54, [%r6+56];
	ld.shared.f32 	%f55, [%r9+896];
	fma.rn.f32 	%f56, %f54, %f55, %f53;
	ld.shared.f32 	%f57, [%r6+60];
	ld.shared.f32 	%f58, [%r9+960];
	fma.rn.f32 	%f62, %f57, %f58, %f56;
	bar.sync 	0;
	add.s32 	%r42, %r42, 1;
	setp.ne.s32 	%p8, %r42, 0;
	add.s32 	%r41, %r41, %r12;
	add.s32 	%r40, %r40, 16;
	add.s32 	%r39, %r39, 16;
	add.s32 	%r38, %r38, 16;
	@%p8 bra 	$L__BB1_2;
$L__BB1_7:
	setp.ge.s32 	%p9, %r2, %r24;
	setp.ge.s32 	%p10, %r5, %r25;
	or.pred  	%p11, %p9, %p10;
	@%p11 bra 	$L__BB1_9;
	mad.lo.s32 	%r37, %r25, %r2, %r5;
	cvta.to.global.u64 	%rd10, %rd6;
	mul.wide.s32 	%rd11, %r37, 4;
	add.s64 	%rd12, %rd10, %rd11;
	st.global.f32 	[%rd12], %f62;
$L__BB1_9:
	ret;

}


// ===== COMPILED SASS (sm_100) =====

	.target	sm_100

	.elftype	@"ET_EXEC"


//--------------------- .note.nv.tkinfo           --------------------------
	.section	.note.nv.tkinfo,"",@"SHT_NOTE"
	.sectionflags	@"SHF_NOTE_NV_TKINFO"
	.tkinfo
        /*0018*/ 	.word	0x00000002
        /*0030*/ 	.string	""
        /*0030*/ 	.string	"ptxas"
        /*0030*/ 	.string	"Cuda compilation tools, release 13.0, V13.0.88"
        /*0030*/ 	.string	"Build cuda_13.0.r13.0/compiler.36424714_0"
        /*0030*/ 	.string	"-arch sm_100 -m 64 "



//--------------------- .note.nv.cuinfo           --------------------------
	.section	.note.nv.cuinfo,"",@"SHT_NOTE"
	.sectionflags	@"SHF_NOTE_NV_CUINFO"
        /*0018*/ 	.short	0x0002
        /*001a*/ 	.short	0x0064
        /*001c*/ 	.short	0x0082
	.zero		2


//--------------------- .nv.info                  --------------------------
	.section	.nv.info,"",@"SHT_CUDA_INFO"
	.align	4


	//----- nvinfo : EIATTR_REGCOUNT
	.align		4
        /*0000*/ 	.byte	0x04, 0x2f
        /*0002*/ 	.short	(.L_1 - .L_0)
	.align		4
.L_0:
        /*0004*/ 	.word	index@(_Z17gemm_naive_kerneliiiPKfS0_Pf)
        /*0008*/ 	.word	0x00000020


	//----- nvinfo : EIATTR_FRAME_SIZE
	.align		4
.L_1:
        /*000c*/ 	.byte	0x04, 0x11
        /*000e*/ 	.short	(.L_3 - .L_2)
	.align		4
.L_2:
        /*0010*/ 	.word	index@(_Z17gemm_naive_kerneliiiPKfS0_Pf)
        /*0014*/ 	.word	0x00000000


	//----- nvinfo : EIATTR_REGCOUNT
	.align		4
.L_3:
        /*0018*/ 	.byte	0x04, 0x2f
        /*001a*/ 	.short	(.L_5 - .L_4)
	.align		4
.L_4:
        /*001c*/ 	.word	index@(_Z17gemm_tiled_kerneliiiPKfS0_Pf)
        /*0020*/ 	.word	0x00000020


	//----- nvinfo : EIATTR_FRAME_SIZE
	.align		4
.L_5:
        /*0024*/ 	.byte	0x04, 0x11
        /*0026*/ 	.short	(.L_7 - .L_6)
	.align		4
.L_6:
        /*0028*/ 	.word	index@(_Z17gemm_tiled_kerneliiiPKfS0_Pf)
        /*002c*/ 	.word	0x00000000


	//----- nvinfo : EIATTR_MIN_STACK_SIZE
	.align		4
.L_7:
        /*0030*/ 	.byte	0x04, 0x12
        /*0032*/ 	.short	(.L_9 - .L_8)
	.align		4
.L_8:
        /*0034*/ 	.word	index@(_Z17gemm_tiled_kerneliiiPKfS0_Pf)
        /*0038*/ 	.word	0x00000000


	//----- nvinfo : EIATTR_MIN_STACK_SIZE
	.align		4
.L_9:
        /*003c*/ 	.byte	0x04, 0x12
        /*003e*/ 	.short	(.L_11 - .L_10)
	.align		4
.L_10:
        /*0040*/ 	.word	index@(_Z17gemm_naive_kerneliiiPKfS0_Pf)
        /*0044*/ 	.word	0x00000000
.L_11:


//--------------------- .nv.compat                --------------------------
	.section	.nv.compat,"",@"SHT_CUDA_COMPAT_INFO"
	.align	4
        /*0000*/ 	.byte	0x02, 0x09, 0x00, 0x00, 0x02, 0x02, 0x01, 0x00, 0x02, 0x05, 0x05, 0x00, 0x03, 0x07, 0x01, 0x01
        /*0010*/ 	.byte	0x02, 0x03, 0x00, 0x00, 0x02, 0x06, 0x01, 0x00, 0x04, 0x0b, 0x08, 0x00, 0x09, 0x00, 0x00, 0x00
        /*0020*/ 	.byte	0x00, 0x00, 0x00, 0x00


//--------------------- .nv.info._Z17gemm_tiled_kerneliiiPKfS0_Pf --------------------------
	.section	.nv.info._Z17gemm_tiled_kerneliiiPKfS0_Pf,"",@"SHT_CUDA_INFO"
	.sectionflags	@""
	.align	4


	//----- nvinfo : EIATTR_CUDA_API_VERSION
	.align		4
        /*0000*/ 	.byte	0x04, 0x37
        /*0002*/ 	.short	(.L_13 - .L_12)
.L_12:
        /*0004*/ 	.word	0x00000082


	//----- nvinfo : EIATTR_KPARAM_INFO
	.align		4
.L_13:
        /*0008*/ 	.byte	0x04, 0x17
        /*000a*/ 	.short	(.L_15 - .L_14)
.L_14:
        /*000c*/ 	.word	0x00000000
        /*0010*/ 	.short	0x0005
        /*0012*/ 	.short	0x0020
        /*0014*/ 	.byte	0x00, 0xf5, 0x21, 0x00


	//----- nvinfo : EIATTR_KPARAM_INFO
	.align		4
.L_15:
        /*0018*/ 	.byte	0x04, 0x17
        /*001a*/ 	.short	(.L_17 - .L_16)
.L_16:
        /*001c*/ 	.word	0x00000000
        /*0020*/ 	.short	0x0004
        /*0022*/ 	.short	0x0018
        /*0024*/ 	.byte	0x00, 0xf5, 0x21, 0x00


	//----- nvinfo : EIATTR_KPARAM_INFO
	.align		4
.L_17:
        /*0028*/ 	.byte	0x04, 0x17
        /*002a*/ 	.short	(.L_19 - .L_18)
.L_18:
        /*002c*/ 	.word	0x00000000
        /*0030*/ 	.short	0x0003
        /*0032*/ 	.short	0x0010
        /*0034*/ 	.byte	0x00, 0xf5, 0x21, 0x00


	//----- nvinfo : EIATTR_KPARAM_INFO
	.align		4
.L_19:
        /*0038*/ 	.byte	0x04, 0x17
        /*003a*/ 	.short	(.L_21 - .L_20)
.L_20:
        /*003c*/ 	.word	0x00000000
        /*0040*/ 	.short	0x0002
        /*0042*/ 	.short	0x0008
        /*0044*/ 	.byte	0x00, 0xf0, 0x11, 0x00


	//----- nvinfo : EIATTR_KPARAM_INFO
	.align		4
.L_21:
        /*0048*/ 	.byte	0x04, 0x17
        /*004a*/ 	.short	(.L_23 - .L_22)
.L_22:
        /*004c*/ 	.word	0x00000000
        /*0050*/ 	.short	0x0001
        /*0052*/ 	.short	0x0004
        /*0054*/ 	.byte	0x00, 0xf0, 0x11, 0x00


	//----- nvinfo : EIATTR_KPARAM_INFO
	.align		4
.L_23:
        /*0058*/ 	.byte	0x04, 0x17
        /*005a*/ 	.short	(.L_25 - .L_24)
.L_24:
        /*005c*/ 	.word	0x00000000
        /*0060*/ 	.short	0x0000
        /*0062*/ 	.short	0x0000
        /*0064*/ 	.byte	0x00, 0xf0, 0x11, 0x00


	//----- nvinfo : EIATTR_SPARSE_MMA_MASK
	.align		4
.L_25:
        /*0068*/ 	.byte	0x03, 0x50
        /*006a*/ 	.short	0x0000


	//----- nvinfo : EIATTR_MAXREG_COUNT
	.align		4
        /*006c*/ 	.byte	0x03, 0x1b
        /*006e*/ 	.short	0x00ff


	//----- nvinfo : EIATTR_NUM_BARRIERS
	.align		4
        /*0070*/ 	.byte	0x02, 0x4c
        /*0072*/ 	.byte	0x01
	.zero		1


	//----- nvinfo : EIATTR_MERCURY_ISA_VERSION
	.align		4
        /*0074*/ 	.byte	0x03, 0x5f
        /*0076*/ 	.short	0x0101


	//----- nvinfo : EIATTR_VRC_CTA_INIT_COUNT
	.align		4
        /*0078*/ 	.byte	0x02, 0x4a
	.zero		1
	.zero		1


	//----- nvinfo : EIATTR_EXIT_INSTR_OFFSETS
	.align		4
        /*007c*/ 	.byte	0x04, 0x1c
        /*007e*/ 	.short	(.L_27 - .L_26)


	//   ....[0]....
.L_26:
        /*0080*/ 	.word	0x000005e0


	//   ....[1]....
        /*0084*/ 	.word	0x00000630


	//----- nvinfo : EIATTR_CBANK_PARAM_SIZE
	.align		4
.L_27:
        /*0088*/ 	.byte	0x03, 0x19
        /*008a*/ 	.short	0x0028


	//----- nvinfo : EIATTR_PARAM_CBANK
	.align		4
        /*008c*/ 	.byte	0x04, 0x0a
        /*008e*/ 	.short	(.L_29 - .L_28)
	.align		4
.L_28:
        /*0090*/ 	.word	index@(.nv.constant0._Z17gemm_tiled_kerneliiiPKfS0_Pf)
        /*0094*/ 	.short	0x0380
        /*0096*/ 	.short	0x0028


	//----- nvinfo : EIATTR_SW_WAR
	.align		4
.L_29:
        /*0098*/ 	.byte	0x04, 0x36
        /*009a*/ 	.short	(.L_31 - .L_30)
.L_30:
        /*009c*/ 	.word	0x00000008
.L_31:


//--------------------- .nv.info._Z17gemm_naive_kerneliiiPKfS0_Pf --------------------------
	.section	.nv.info._Z17gemm_naive_kerneliiiPKfS0_Pf,"",@"SHT_CUDA_INFO"
	.sectionflags	@""
	.align	4


	//----- nvinfo : EIATTR_CUDA_API_VERSION
	.align		4
        /*0000*/ 	.byte	0x04, 0x37
        /*0002*/ 	.short	(.L_33 - .L_32)
.L_32:
        /*0004*/ 	.word	0x00000082


	//----- nvinfo : EIATTR_KPARAM_INFO
	.align		4
.L_33:
        /*0008*/ 	.byte	0x04, 0x17
        /*000a*/ 	.short	(.L_35 - .L_34)
.L_34:
        /*000c*/ 	.word	0x00000000
        /*0010*/ 	.short	0x0005
        /*0012*/ 	.short	0x0020
        /*0014*/ 	.byte	0x00, 0xf5, 0x21, 0x00


	//----- nvinfo : EIATTR_KPARAM_INFO
	.align		4
.L_35:
        /*0018*/ 	.byte	0x04, 0x17
        /*001a*/ 	.short	(.L_37 - .L_36)
.L_36:
        /*001c*/ 	.word	0x00000000
        /*0020*/ 	.short	0x0004
        /*0022*/ 	.short	0x0018
        /*0024*/ 	.byte	0x00, 0xf5, 0x21, 0x00


	//----- nvinfo : EIATTR_KPARAM_INFO
	.align		4
.L_37:
        /*0028*/ 	.byte	0x04, 0x17
        /*002a*/ 	.short	(.L_39 - .L_38)
.L_38:
        /*002c*/ 	.word	0x00000000
        /*0030*/ 	.short	0x0003
        /*0032*/ 	.short	0x0010
        /*0034*/ 	.byte	0x00, 0xf5, 0x21, 0x00


	//----- nvinfo : EIATTR_KPARAM_INFO
	.align		4
.L_39:
        /*0038*/ 	.byte	0x04, 0x17
        /*003a*/ 	.short	(.L_41 - .L_40)
.L_40:
        /*003c*/ 	.word	0x00000000
        /*0040*/ 	.short	0x0002
        /*0042*/ 	.short	0x0008
        /*0044*/ 	.byte	0x00, 0xf0, 0x11, 0x00


	//----- nvinfo : EIATTR_KPARAM_INFO
	.align		4
.L_41:
        /*0048*/ 	.byte	0x04, 0x17
        /*004a*/ 	.short	(.L_43 - .L_42)
.L_42:
        /*004c*/ 	.word	0x00000000
        /*0050*/ 	.short	0x0001
        /*0052*/ 	.short	0x0004
        /*0054*/ 	.byte	0x00, 0xf0, 0x11, 0x00


	//----- nvinfo : EIATTR_KPARAM_INFO
	.align		4
.L_43:
        /*0058*/ 	.byte	0x04, 0x17
        /*005a*/ 	.short	(.L_45 - .L_44)
.L_44:
        /*005c*/ 	.word	0x00000000
        /*0060*/ 	.short	0x0000
        /*0062*/ 	.short	0x0000
        /*0064*/ 	.byte	0x00, 0xf0, 0x11, 0x00


	//----- nvinfo : EIATTR_SPARSE_MMA_MASK
	.align		4
.L_45:
        /*0068*/ 	.byte	0x03, 0x50
        /*006a*/ 	.short	0x0000


	//----- nvinfo : EIATTR_MAXREG_COUNT
	.align		4
        /*006c*/ 	.byte	0x03, 0x1b
        /*006e*/ 	.short	0x00ff


	//----- nvinfo : EIATTR_MERCURY_ISA_VERSION
	.align		4
        /*0070*/ 	.byte	0x03, 0x5f
        /*0072*/ 	.short	0x0101


	//----- nvinfo : EIATTR_VRC_CTA_INIT_COUNT
	.align		4
        /*0074*/ 	.byte	0x02, 0x4a
	.zero		1
	.zero		1


	//----- nvinfo : EIATTR_EXIT_INSTR_OFFSETS
	.align		4
        /*0078*/ 	.byte	0x04, 0x1c
        /*007a*/ 	.short	(.L_47 - .L_46)


	//   ....[0]....
.L_46:
        /*007c*/ 	.word	0x000000c0


	//   ....[1]....
        /*0080*/ 	.word	0x000008e0


	//----- nvinfo : EIATTR_CBANK_PARAM_SIZE
	.align		4
.L_47:
        /*0084*/ 	.byte	0x03, 0x19
        /*0086*/ 	.short	0x0028


	//----- nvinfo : EIATTR_PARAM_CBANK
	.align		4
        /*0088*/ 	.byte	0x04, 0x0a
        /*008a*/ 	.short	(.L_49 - .L_48)
	.align		4
.L_48:
        /*008c*/ 	.word	index@(.nv.constant0._Z17gemm_naive_kerneliiiPKfS0_Pf)
        /*0090*/ 	.short	0x0380
        /*0092*/ 	.short	0x0028


	//----- nvinfo : EIATTR_SW_WAR
	.align		4
.L_49:
        /*0094*/ 	.byte	0x04, 0x36
        /*0096*/ 	.short	(.L_51 - .L_50)
.L_50:
        /*0098*/ 	.word	0x00000008
.L_51:


//--------------------- .nv.callgraph             --------------------------
	.section	.nv.callgraph,"",@"SHT_CUDA_CALLGRAPH"
	.align	4
	.sectionentsize	8
	.align		4
        /*0000*/ 	.word	0x00000000
	.align		4
        /*0004*/ 	.word	0xffffffff
	.align		4
        /*0008*/ 	.word	0x00000000
	.align		4
        /*000c*/ 	.word	0xfffffffe
	.align		4
        /*0010*/ 	.word	0x00000000
	.align		4
        /*0014*/ 	.word	0xfffffffd
	.align		4
        /*0018*/ 	.word	0x00000000
	.align		4
        /*001c*/ 	.word	0xfffffffc


//--------------------- .text._Z17gemm_tiled_kerneliiiPKfS0_Pf --------------------------
	.section	.text._Z17gemm_tiled_kerneliiiPKfS0_Pf,"ax",@progbits
	.align	128
        .global         _Z17gemm_tiled_kerneliiiPKfS0_Pf
        .type           _Z17gemm_tiled_kerneliiiPKfS0_Pf,@function
        .size           _Z17gemm_tiled_kerneliiiPKfS0_Pf,(.L_x_8 - _Z17gemm_tiled_kerneliiiPKfS0_Pf)
        .other          _Z17gemm_tiled_kerneliiiPKfS0_Pf,@"STO_CUDA_ENTRY STV_DEFAULT"
_Z17gemm_tiled_kerneliiiPKfS0_Pf:
.text._Z17gemm_tiled_kerneliiiPKfS0_Pf:
[----:B------:R-:W-:Y:S01]  /*0000*/  LDC R1, c[0x0][0x37c] ;  /* 0x0000df00ff017b82 */ /* 0x000fe20000000800 */
[----:B------:R-:W0:Y:S01]  /*0010*/  S2R R12, SR_CTAID.Y ;  /* 0x00000000000c7919 */ /* 0x000e220000002600 */
[----:B------:R-:W1:Y:S01]  /*0020*/  LDCU UR10, c[0x0][0x388] ;  /* 0x00007100ff0a77ac */ /* 0x000e620008000800 */
[----:B------:R-:W-:Y:S01]  /*0030*/  HFMA2 R23, -RZ, RZ, 0, 0 ;  /* 0x00000000ff177431 */ /* 0x000fe200000001ff */
[----:B------:R-:W0:Y:S01]  /*0040*/  S2R R0, SR_TID.Y ;  /* 0x0000000000007919 */ /* 0x000e220000002200 */
[----:B------:R-:W2:Y:S01]  /*0050*/  LDCU.64 UR8, c[0x0][0x358] ;  /* 0x00006b00ff0877ac */ /* 0x000ea20008000a00 */
[----:B------:R-:W3:Y:S01]  /*0060*/  S2R R5, SR_CTAID.X ;  /* 0x0000000000057919 */ /* 0x000ee20000002500 */
[----:B------:R-:W3:Y:S01]  /*0070*/  S2R R21, SR_TID.X ;  /* 0x0000000000157919 */ /* 0x000ee20000002100 */
[----:B-1----:R-:W-:Y:S01]  /*0080*/  UISETP.GE.AND UP0, UPT, UR10, 0x1, UPT ;  /* 0x000000010a00788c */ /* 0x002fe2000bf06270 */
[----:B0-----:R-:W-:Y:S02]  /*0090*/  LEA R12, R12, R0, 0x4 ;  /* 0x000000000c0c7211 */ /* 0x001fe400078e20ff */
[----:B---3--:R-:W-:-:S06]  /*00a0*/  LEA R13, R5, R21, 0x4 ;  /* 0x00000015050d7211 */ /* 0x008fcc00078e20ff */
[----:B--2---:R-:W-:Y:S05]  /*00b0*/  BRA.U !UP0, `(.L_x_0) ;  /* 0x00000005083c7547 */ /* 0x004fea000b800000 */
[----:B------:R-:W0:Y:S01]  /*00c0*/  S2UR UR7, SR_CgaCtaId ;  /* 0x00000000000779c3 */ /* 0x000e220000008800 */
[----:B------:R-:W1:Y:S01]  /*00d0*/  LDCU UR11, c[0x0][0x384] ;  /* 0x00007080ff0b77ac */ /* 0x000e620008000800 */
[----:B------:R-:W-:Y:S01]  /*00e0*/  MOV R23, RZ ;  /* 0x000000ff00177202 */ /* 0x000fe20000000f00 */
[----:B------:R-:W-:Y:S01]  /*00f0*/  IMAD R15, R12, UR10, R21 ;  /* 0x0000000a0c0f7c24 */ /* 0x000fe2000f8e0215 */
[----:B------:R-:W-:Y:S01]  /*0100*/  UMOV UR5, 0x400 ;  /* 0x0000040000057882 */ /* 0x000fe20000000000 */
[----:B------:R-:W-:-:S03]  /*0110*/  UIADD3 UR4, UPT, UPT, UR10, 0xf, URZ ;  /* 0x0000000f0a047890 */ /* 0x000fc6000fffe0ff */
[----:B------:R-:W2:Y:S01]  /*0120*/  LDC R16, c[0x0][0x384] ;  /* 0x0000e100ff107b82 */ /* 0x000ea20000000800 */
[----:B------:R-:W-:Y:S02]  /*0130*/  UIADD3 UR6, UPT, UPT, UR5, 0x400, URZ ;  /* 0x0000040005067890 */ /* 0x000fe4000fffe0ff */
[----:B------:R-:W-:Y:S01]  /*0140*/  USHF.R.U32.HI UR4, URZ, 0x4, UR4 ;  /* 0x00000004ff047899 */ /* 0x000fe20008011604 */
[----:B------:R-:W3:Y:S04]  /*0150*/  LDCU UR13, c[0x0][0x388] ;  /* 0x00007100ff0d77ac */ /* 0x000ee80008000800 */
[----:B------:R-:W4:Y:S01]  /*0160*/  LDC.64 R2, c[0x0][0x390] ;  /* 0x0000e400ff027b82 */ /* 0x000f220000000a00 */
[----:B------:R-:W2:Y:S01]  /*0170*/  LDCU UR12, c[0x0][0x380] ;  /* 0x00007000ff0c77ac */ /* 0x000ea20008000800 */
[----:B-1----:R-:W-:Y:S01]  /*0180*/  IMAD R14, R0, UR11, R21 ;  /* 0x0000000b000e7c24 */ /* 0x002fe2000f8e0215 */
[----:B------:R-:W-:-:S02]  /*0190*/  UIADD3 UR4, UPT, UPT, -UR4, URZ, URZ ;  /* 0x000000ff04047290 */ /* 0x000fc4000fffe1ff */
[----:B0-----:R-:W-:Y:S02]  /*01a0*/  ULEA UR5, UR7, UR5, 0x18 ;  /* 0x0000000507057291 */ /* 0x001fe4000f8ec0ff */
[----:B------:R-:W-:Y:S01]  /*01b0*/  LEA R14, R5, R14, 0x4 ;  /* 0x0000000e050e7211 */ /* 0x000fe200078e20ff */
[----:B------:R-:W-:-:S03]  /*01c0*/  ULEA UR6, UR7, UR6, 0x18 ;  /* 0x0000000607067291 */ /* 0x000fc6000f8ec0ff */
[----:B------:R-:W-:-:S03]  /*01d0*/  LEA R18, R0, UR5, 0x6 ;  /* 0x0000000500127c11 */ /* 0x000fc6000f8e30ff */
[C---:B------:R-:W-:Y:S02]  /*01e0*/  LEA R19, R21.reuse, UR6, 0x2 ;  /* 0x0000000615137c11 */ /* 0x040fe4000f8e10ff */
[----:B------:R-:W-:Y:S02]  /*01f0*/  LEA R20, R21, R18, 0x2 ;  /* 0x0000001215147211 */ /* 0x000fe400078e10ff */
[----:B---3--:R-:W-:-:S07]  /*0200*/  LEA R17, R0, R19, 0x6 ;  /* 0x0000001300117211 */ /* 0x008fce00078e30ff */
.L_x_1:
[----:B------:R-:W-:Y:S01]  /*0210*/  ISETP.GE.AND P0, PT, R0, UR13, PT ;  /* 0x0000000d00007c0c */ /* 0x000fe2000bf06270 */
[----:B------:R-:W-:Y:S01]  /*0220*/  HFMA2 R22, -RZ, RZ, 0, 0 ;  /* 0x00000000ff167431 */ /* 0x000fe200000001ff */
[----:B------:R-:W-:Y:S01]  /*0230*/  ISETP.GE.AND P1, PT, R21, UR13, PT ;  /* 0x0000000d15007c0c */ /* 0x000fe2000bf26270 */
[----:B----4-:R-:W-:Y:S01]  /*0240*/  IMAD.WIDE R4, R15, 0x4, R2 ;  /* 0x000000040f047825 */ /* 0x010fe200078e0202 */
[----:B--2---:R-:W-:Y:S02]  /*0250*/  ISETP.GE.OR P0, PT, R13, R16, P0 ;  /* 0x000000100d00720c */ /* 0x004fe40000706670 */
[----:B------:R-:W-:Y:S02]  /*0260*/  ISETP.GE.OR P1, PT, R12, UR12, P1 ;  /* 0x0000000c0c007c0c */ /* 0x000fe40008f26670 */
[----:B------:R-:W-:-:S09]  /*0270*/  MOV R27, RZ ;  /* 0x000000ff001b7202 */ /* 0x000fd20000000f00 */
[----:B------:R-:W0:Y:S02]  /*0280*/  @!P0 LDC.64 R6, c[0x0][0x398] ;  /* 0x0000e600ff068b82 */ /* 0x000e240000000a00 */
[----:B------:R-:W2:Y:S01]  /*0290*/  @!P1 LDG.E.CONSTANT R27, desc[UR8][R4.64] ;  /* 0x00000008041b9981 */ /* 0x000ea2000c1e9900 */
[----:B0-----:R-:W-:-:S05]  /*02a0*/  @!P0 IMAD.WIDE R6, R14, 0x4, R6 ;  /* 0x000000040e068825 */ /* 0x001fca00078e0206 */
[----:B------:R-:W3:Y:S01]  /*02b0*/  @!P0 LDG.E.CONSTANT R22, desc[UR8][R6.64] ;  /* 0x0000000806168981 */ /* 0x000ee2000c1e9900 */
[----:B------:R-:W-:-:S04]  /*02c0*/  UIADD3 UR4, UPT, UPT, UR4, 0x1, URZ ;  /* 0x0000000104047890 */ /* 0x000fc8000fffe0ff */
[----:B------:R-:W-:Y:S01]  /*02d0*/  UISETP.NE.AND UP0, UPT, UR4, URZ, UPT ;  /* 0x000000ff0400728c */ /* 0x000fe2000bf05270 */
[----:B------:R-:W-:Y:S02]  /*02e0*/  IADD3 R0, PT, PT, R0, 0x10, RZ ;  /* 0x0000001000007810 */ /* 0x000fe40007ffe0ff */
[----:B------:R-:W-:Y:S02]  /*02f0*/  IADD3 R15, PT, PT, R15, 0x10, RZ ;  /* 0x000000100f0f7810 */ /* 0x000fe40007ffe0ff */
[----:B------:R-:W-:Y:S02]  /*0300*/  IADD3 R21, PT, PT, R21, 0x10, RZ ;  /* 0x0000001015157810 */ /* 0x000fe40007ffe0ff */
[----:B------:R-:W-:Y:S01]  /*0310*/  LEA R14, R16, R14, 0x4 ;  /* 0x0000000e100e7211 */ /* 0x000fe200078e20ff */
[----:B--2---:R-:W-:Y:S04]  /*0320*/  STS [R20], R27 ;  /* 0x0000001b14007388 */ /* 0x004fe80000000800 */
[----:B---3--:R-:W-:Y:S01]  /*0330*/  STS [R17], R22 ;  /* 0x0000001611007388 */ /* 0x008fe20000000800 */
[----:B------:R-:W-:Y:S06]  /*0340*/  BAR.SYNC.DEFER_BLOCKING 0x0 ;  /* 0x0000000000007b1d */ /* 0x000fec0000010000 */
[----:B------:R-:W-:Y:S04]  /*0350*/  LDS R26, [R19] ;  /* 0x00000000131a7984 */ /* 0x000fe80000000800 */
[----:B------:R-:W0:Y:S04]  /*0360*/  LDS.128 R8, [R18] ;  /* 0x0000000012087984 */ /* 0x000e280000000c00 */
[----:B------:R-:W1:Y:S04]  /*0370*/  LDS R29, [R19+0x40] ;  /* 0x00004000131d7984 */ /* 0x000e680000000800 */
[----:B------:R-:W2:Y:S04]  /*0380*/  LDS R25, [R19+0x80] ;  /* 0x0000800013197984 */ /* 0x000ea80000000800 */
[----:B------:R-:W3:Y:S04]  /*0390*/  LDS R24, [R19+0xc0] ;  /* 0x0000c00013187984 */ /* 0x000ee80000000800 */
[----:B------:R-:W-:Y:S04]  /*03a0*/  LDS.128 R4, [R18+0x10] ;  /* 0x0000100012047984 */ /* 0x000fe80000000c00 */
[----:B------:R-:W-:Y:S04]  /*03b0*/  LDS R22, [R19+0x140] ;  /* 0x0001400013167984 */ /* 0x000fe80000000800 */
[----:B------:R-:W-:Y:S01]  /*03c0*/  LDS R27, [R19+0x200] ;  /* 0x00020000131b7984 */ /* 0x000fe20000000800 */
[----:B0-----:R-:W-:-:S03]  /*03d0*/  FFMA R8, R8, R26, R23 ;  /* 0x0000001a08087223 */ /* 0x001fc60000000017 */
[----:B------:R-:W0:Y:S01]  /*03e0*/  LDS R23, [R19+0x100] ;  /* 0x0001000013177984 */ /* 0x000e220000000800 */
[----:B-1----:R-:W-:-:S03]  /*03f0*/  FFMA R8, R29, R9, R8 ;  /* 0x000000091d087223 */ /* 0x002fc60000000008 */
[----:B------:R-:W-:Y:S01]  /*0400*/  LDS R26, [R19+0x1c0] ;  /* 0x0001c000131a7984 */ /* 0x000fe20000000800 */
[----:B--2---:R-:W-:-:S03]  /*0410*/  FFMA R9, R25, R10, R8 ;  /* 0x0000000a19097223 */ /* 0x004fc60000000008 */
[----:B------:R-:W1:Y:S01]  /*0420*/  LDS R25, [R19+0x180] ;  /* 0x0001800013197984 */ /* 0x000e620000000800 */
[----:B---3--:R-:W-:-:S03]  /*0430*/  FFMA R9, R24, R11, R9 ;  /* 0x0000000b18097223 */ /* 0x008fc60000000009 */
[----:B------:R-:W-:Y:S01]  /*0440*/  LDS R24, [R19+0x240] ;  /* 0x0002400013187984 */ /* 0x000fe20000000800 */
[----:B0-----:R-:W-:-:S03]  /*0450*/  FFMA R23, R4, R23, R9 ;  /* 0x0000001704177223 */ /* 0x001fc60000000009 */
[----:B------:R-:W0:Y:S01]  /*0460*/  LDS.128 R8, [R18+0x20] ;  /* 0x0000200012087984 */ /* 0x000e220000000c00 */
[----:B------:R-:W-:-:S03]  /*0470*/  FFMA R22, R22, R5, R23 ;  /* 0x0000000516167223 */ /* 0x000fc60000000017 */
[----:B------:R-:W2:Y:S01]  /*0480*/  LDS R23, [R19+0x280] ;  /* 0x0002800013177984 */ /* 0x000ea20000000800 */
[----:B-1----:R-:W-:-:S03]  /*0490*/  FFMA R25, R25, R6, R22 ;  /* 0x0000000619197223 */ /* 0x002fc60000000016 */
[----:B------:R-:W1:Y:S01]  /*04a0*/  LDS R22, [R19+0x2c0] ;  /* 0x0002c00013167984 */ /* 0x000e620000000800 */
[----:B------:R-:W-:-:S03]  /*04b0*/  FFMA R7, R26, R7, R25 ;  /* 0x000000071a077223 */ /* 0x000fc60000000019 */
[----:B------:R-:W-:Y:S01]  /*04c0*/  LDS R25, [R19+0x300] ;  /* 0x0003000013197984 */ /* 0x000fe20000000800 */
[----:B0-----:R-:W-:-:S03]  /*04d0*/  FFMA R27, R8, R27, R7 ;  /* 0x0000001b081b7223 */ /* 0x001fc60000000007 */
[----:B------:R-:W0:Y:S01]  /*04e0*/  LDS.128 R4, [R18+0x30] ;  /* 0x0000300012047984 */ /* 0x000e220000000c00 */
[----:B------:R-:W-:-:S03]  /*04f0*/  FFMA R24, R24, R9, R27 ;  /* 0x0000000918187223 */ /* 0x000fc6000000001b */
[----:B------:R-:W3:Y:S04]  /*0500*/  LDS R27, [R19+0x340] ;  /* 0x00034000131b7984 */ /* 0x000ee80000000800 */
[----:B------:R-:W4:Y:S04]  /*0510*/  LDS R9, [R19+0x380] ;  /* 0x0003800013097984 */ /* 0x000f280000000800 */
[----:B------:R-:W5:Y:S01]  /*0520*/  LDS R8, [R19+0x3c0] ;  /* 0x0003c00013087984 */ /* 0x000f620000000800 */
[----:B--2---:R-:W-:-:S04]  /*0530*/  FFMA R23, R23, R10, R24 ;  /* 0x0000000a17177223 */ /* 0x004fc80000000018 */
[----:B-1----:R-:W-:-:S04]  /*0540*/  FFMA R11, R22, R11, R23 ;  /* 0x0000000b160b7223 */ /* 0x002fc80000000017 */
[----:B0-----:R-:W-:-:S04]  /*0550*/  FFMA R4, R4, R25, R11 ;  /* 0x0000001904047223 */ /* 0x001fc8000000000b */
[----:B---3--:R-:W-:-:S04]  /*0560*/  FFMA R4, R27, R5, R4 ;  /* 0x000000051b047223 */ /* 0x008fc80000000004 */
[----:B----4-:R-:W-:-:S04]  /*0570*/  FFMA R9, R9, R6, R4 ;  /* 0x0000000609097223 */ /* 0x010fc80000000004 */
[----:B-----5:R-:W-:Y:S01]  /*0580*/  FFMA R23, R8, R7, R9 ;  /* 0x0000000708177223 */ /* 0x020fe20000000009 */
[----:B------:R-:W-:Y:S06]  /*0590*/  BAR.SYNC.DEFER_BLOCKING 0x0 ;  /* 0x0000000000007b1d */ /* 0x000fec0000010000 */
[----:B------:R-:W-:Y:S05]  /*05a0*/  BRA.U UP0, `(.L_x_1) ;  /* 0xfffffffd00187547 */ /* 0x000fea000b83ffff */
.L_x_0:
[----:B------:R-:W0:Y:S02]  /*05b0*/  LDCU.64 UR4, c[0x0][0x380] ;  /* 0x00007000ff0477ac */ /* 0x000e240008000a00 */
[----:B0-----:R-:W-:-:S04]  /*05c0*/  ISETP.GE.AND P0, PT, R13, UR5, PT ;  /* 0x000000050d007c0c */ /* 0x001fc8000bf06270 */
[----:B------:R-:W-:-:S13]  /*05d0*/  ISETP.GE.OR P0, PT, R12, UR4, P0 ;  /* 0x000000040c007c0c */ /* 0x000fda0008706670 */
[----:B------:R-:W-:Y:S05]  /*05e0*/  @P0 EXIT ;  /* 0x000000000000094d */ /* 0x000fea0003800000 */
[----:B------:R-:W0:Y:S01]  /*05f0*/  LDC.64 R2, c[0x0][0x3a0] ;  /* 0x0000e800ff027b82 */ /* 0x000e220000000a00 */
[----:B------:R-:W-:-:S04]  /*0600*/  IMAD R13, R12, UR5, R13 ;  /* 0x000000050c0d7c24 */ /* 0x000fc8000f8e020d */
[----:B0-----:R-:W-:-:S05]  /*0610*/  IMAD.WIDE R2, R13, 0x4, R2 ;  /* 0x000000040d027825 */ /* 0x001fca00078e0202 */
[----:B------:R-:W-:Y:S01]  /*0620*/  STG.E desc[UR8][R2.64], R23 ;  /* 0x0000001702007986 */ /* 0x000fe2000c101908 */
[----:B------:R-:W-:Y:S05]  /*0630*/  EXIT ;  /* 0x000000000000794d */ /* 0x000fea0003800000 */
.L_x_2:
[----:B------:R-:W-:-:S00]  /*0640*/  BRA `(.L_x_2) ;  /* 0xfffffffc00fc7947 */ /* 0x000fc0000383ffff */
[----:B------:R-:W-:-:S00]  /*0650*/  NOP ;  /* 0x0000000000007918 */ /* 0x000fc00000000000 */
        /* <DEDUP_REMOVED lines=10> */
.L_x_8:


//--------------------- .text._Z17gemm_naive_kerneliiiPKfS0_Pf --------------------------
	.section	.text._Z17gemm_naive_kerneliiiPKfS0_Pf,"ax",@progbits
	.align	128
        .global         _Z17gemm_naive_kerneliiiPKfS0_Pf
        .type           _Z17gemm_naive_kerneliiiPKfS0_Pf,@function
        .size           _Z17gemm_naive_kerneliiiPKfS0_Pf,(.L_x_9 - _Z17gemm_naive_kerneliiiPKfS0_Pf)
        .other          _Z17gemm_naive_kerneliiiPKfS0_Pf,@"STO_CUDA_ENTRY STV_DEFAULT"
_Z17gemm_naive_kerneliiiPKfS0_Pf:
.text._Z17gemm_naive_kerneliiiPKfS0_Pf:
[----:B------:R-:W-:Y:S01]  /*0000*/  LDC R1, c[0x0][0x37c] ;  /* 0x0000df00ff017b82 */ /* 0x000fe20000000800 */
[----:B------:R-:W0:Y:S07]  /*0010*/  S2R R5, SR_TID.X ;  /* 0x0000000000057919 */ /* 0x000e2e0000002100 */
[----:B------:R-:W1:Y:S01]  /*0020*/  LDC R19, c[0x0][0x364] ;  /* 0x0000d900ff137b82 */ /* 0x000e620000000800 */
[----:B------:R-:W1:Y:S07]  /*0030*/  S2R R4, SR_TID.Y ;  /* 0x0000000000047919 */ /* 0x000e6e0000002200 */
[----:B------:R-:W0:Y:S08]  /*0040*/  S2UR UR5, SR_CTAID.X ;  /* 0x00000000000579c3 */ /* 0x000e300000002500 */
[----:B------:R-:W0:Y:S08]  /*0050*/  LDC R0, c[0x0][0x360] ;  /* 0x0000d800ff007b82 */ /* 0x000e300000000800 */
[----:B------:R-:W1:Y:S08]  /*0060*/  S2UR UR4, SR_CTAID.Y ;  /* 0x00000000000479c3 */ /* 0x000e700000002600 */
[----:B------:R-:W2:Y:S01]  /*0070*/  LDC.64 R2, c[0x0][0x380] ;  /* 0x0000e000ff027b82 */ /* 0x000ea20000000a00 */
[----:B0-----:R-:W-:-:S02]  /*0080*/  IMAD R0, R0, UR5, R5 ;  /* 0x0000000500007c24 */ /* 0x001fc4000f8e0205 */
[----:B-1----:R-:W-:-:S03]  /*0090*/  IMAD R19, R19, UR4, R4 ;  /* 0x0000000413137c24 */ /* 0x002fc6000f8e0204 */
[----:B--2---:R-:W-:-:S04]  /*00a0*/  ISETP.GE.AND P0, PT, R0, R3, PT ;  /* 0x000000030000720c */ /* 0x004fc80003f06270 */
[----:B------:R-:W-:-:S13]  /*00b0*/  ISETP.GE.OR P0, PT, R19, R2, P0 ;  /* 0x000000021300720c */ /* 0x000fda0000706670 */
[----:B------:R-:W-:Y:S05]  /*00c0*/  @P0 EXIT ;  /* 0x000000000000094d */ /* 0x000fea0003800000 */
[----:B------:R-:W0:Y:S01]  /*00d0*/  LDC R2, c[0x0][0x388] ;  /* 0x0000e200ff027b82 */ /* 0x000e220000000800 */
[----:B------:R-:W1:Y:S01]  /*00e0*/  LDCU.64 UR4, c[0x0][0x358] ;  /* 0x00006b00ff0477ac */ /* 0x000e620008000a00 */
[----:B------:R-:W-:Y:S01]  /*00f0*/  HFMA2 R24, -RZ, RZ, 0, 0 ;  /* 0x00000000ff187431 */ /* 0x000fe200000001ff */
[----:B0-----:R-:W-:-:S13]  /*0100*/  ISETP.GE.AND P0, PT, R2, 0x1, PT ;  /* 0x000000010200780c */ /* 0x001fda0003f06270 */
[----:B-1----:R-:W-:Y:S05]  /*0110*/  @!P0 BRA `(.L_x_3) ;  /* 0x0000000400e08947 */ /* 0x002fea0003800000 */
[C---:B------:R-:W-:Y:S01]  /*0120*/  ISETP.GE.U32.AND P1, PT, R2.reuse, 0x8, PT ;  /* 0x000000080200780c */ /* 0x040fe20003f26070 */
[----:B------:R-:W-:Y:S01]  /*0130*/  IMAD R20, R19, R2, RZ ;  /* 0x0000000213147224 */ /* 0x000fe200078e02ff */
[----:B------:R-:W-:Y:S02]  /*0140*/  LOP3.LUT R27, R2, 0x7, RZ, 0xc0, !PT ;  /* 0x00000007021b7812 */ /* 0x000fe400078ec0ff */
[----:B------:R-:W-:Y:S02]  /*0150*/  MOV R24, RZ ;  /* 0x000000ff00187202 */ /* 0x000fe40000000f00 */
[----:B------:R-:W-:Y:S02]  /*0160*/  ISETP.NE.AND P0, PT, R27, RZ, PT ;  /* 0x000000ff1b00720c */ /* 0x000fe40003f05270 */
[----:B------:R-:W-:-:S05]  /*0170*/  MOV R21, RZ ;  /* 0x000000ff00157202 */ /* 0x000fca0000000f00 */
[----:B------:R-:W-:Y:S06]  /*0180*/  @!P1 BRA `(.L_x_4) ;  /* 0x0000000000c49947 */ /* 0x000fec0003800000 */
[----:B------:R-:W0:Y:S01]  /*0190*/  LDC.64 R4, c[0x0][0x390] ;  /* 0x0000e400ff047b82 */ /* 0x000e220000000a00 */
[----:B------:R-:W-:Y:S02]  /*01a0*/  LOP3.LUT R21, R2, 0x7ffffff8, RZ, 0xc0, !PT ;  /* 0x7ffffff802157812 */ /* 0x000fe400078ec0ff */
[----:B------:R-:W-:Y:S02]  /*01b0*/  MOV R24, RZ ;  /* 0x000000ff00187202 */ /* 0x000fe40000000f00 */
[----:B------:R-:W-:Y:S02]  /*01c0*/  MOV R18, R0 ;  /* 0x0000000000127202 */ /* 0x000fe40000000f00 */
[----:B------:R-:W-:Y:S01]  /*01d0*/  IADD3 R22, PT, PT, -R21, RZ, RZ ;  /* 0x000000ff15167210 */ /* 0x000fe20007ffe1ff */
[----:B0-----:R-:W-:-:S03]  /*01e0*/  IMAD.WIDE.U32 R4, R20, 0x4, R4 ;  /* 0x0000000414047825 */ /* 0x001fc600078e0004 */
[----:B------:R-:W-:-:S04]  /*01f0*/  IADD3 R6, P1, PT, R4, 0x10, RZ ;  /* 0x0000001004067810 */ /* 0x000fc80007f3e0ff */
[----:B------:R-:W-:-:S09]  /*0200*/  IADD3.X R7, PT, PT, RZ, R5, RZ, P1, !PT ;  /* 0x00000005ff077210 */ /* 0x000fd20000ffe4ff */
.L_x_5:
[----:B------:R-:W0:Y:S01]  /*0210*/  LDC.64 R16, c[0x0][0x398] ;  /* 0x0000e600ff107b82 */ /* 0x000e220000000a00 */
[----:B------:R-:W-:Y:S02]  /*0220*/  MOV R4, R6 ;  /* 0x0000000600047202 */ /* 0x000fe40000000f00 */
[----:B------:R-:W-:-:S05]  /*0230*/  MOV R5, R7 ;  /* 0x0000000700057202 */ /* 0x000fca0000000f00 */
[----:B------:R-:W2:Y:S04]  /*0240*/  LDG.E.CONSTANT R25, desc[UR4][R4.64+-0x10] ;  /* 0xfffff00404197981 */ /* 0x000ea8000c1e9900 */
[----:B------:R-:W3:Y:S04]  /*0250*/  LDG.E.CONSTANT R23, desc[UR4][R4.64+-0xc] ;  /* 0xfffff40404177981 */ /* 0x000ee8000c1e9900 */
[----:B------:R-:W4:Y:S04]  /*0260*/  LDG.E.CONSTANT R29, desc[UR4][R4.64+-0x8] ;  /* 0xfffff804041d7981 */ /* 0x000f28000c1e9900 */
[----:B------:R-:W5:Y:S01]  /*0270*/  LDG.E.CONSTANT R28, desc[UR4][R4.64+-0x4] ;  /* 0xfffffc04041c7981 */ /* 0x000f62000c1e9900 */
[----:B0-----:R-:W-:-:S05]  /*0280*/  IMAD.WIDE R16, R18, 0x4, R16 ;  /* 0x0000000412107825 */ /* 0x001fca00078e0210 */
[----:B------:R0:W2:Y:S01]  /*0290*/  LDG.E.CONSTANT R26, desc[UR4][R16.64] ;  /* 0x00000004101a7981 */ /* 0x0000a2000c1e9900 */
[----:B------:R-:W-:-:S04]  /*02a0*/  IMAD.WIDE R14, R3, 0x4, R16 ;  /* 0x00000004030e7825 */ /* 0x000fc800078e0210 */
[C---:B------:R-:W-:Y:S02]  /*02b0*/  IMAD.WIDE R6, R3.reuse, 0x4, R14 ;  /* 0x0000000403067825 */ /* 0x040fe400078e020e */
[----:B------:R-:W3:Y:S02]  /*02c0*/  LDG.E.CONSTANT R14, desc[UR4][R14.64] ;  /* 0x000000040e0e7981 */ /* 0x000ee4000c1e9900 */
[C---:B------:R-:W-:Y:S02]  /*02d0*/  IMAD.WIDE R10, R3.reuse, 0x4, R6 ;  /* 0x00000004030a7825 */ /* 0x040fe400078e0206 */
[----:B------:R-:W4:Y:S02]  /*02e0*/  LDG.E.CONSTANT R6, desc[UR4][R6.64] ;  /* 0x0000000406067981 */ /* 0x000f24000c1e9900 */
[C---:B------:R-:W-:Y:S02]  /*02f0*/  IMAD.WIDE R8, R3.reuse, 0x4, R10 ;  /* 0x0000000403087825 */ /* 0x040fe400078e020a */
[----:B------:R-:W5:Y:S02]  /*0300*/  LDG.E.CONSTANT R10, desc[UR4][R10.64] ;  /* 0x000000040a0a7981 */ /* 0x000f64000c1e9900 */
[----:B------:R-:W-:-:S02]  /*0310*/  IMAD.WIDE R12, R3, 0x4, R8 ;  /* 0x00000004030c7825 */ /* 0x000fc400078e0208 */
[----:B------:R-:W5:Y:S04]  /*0320*/  LDG.E.CONSTANT R7, desc[UR4][R4.64] ;  /* 0x0000000404077981 */ /* 0x000f68000c1e9900 */
[----:B------:R-:W5:Y:S01]  /*0330*/  LDG.E.CONSTANT R8, desc[UR4][R8.64] ;  /* 0x0000000408087981 */ /* 0x000f62000c1e9900 */
[----:B0-----:R-:W-:-:S03]  /*0340*/  IMAD.WIDE R16, R3, 0x4, R12 ;  /* 0x0000000403107825 */ /* 0x001fc600078e020c */
[----:B------:R-:W5:Y:S04]  /*0350*/  LDG.E.CONSTANT R12, desc[UR4][R12.64] ;  /* 0x000000040c0c7981 */ /* 0x000f68000c1e9900 */
[----:B------:R-:W5:Y:S04]  /*0360*/  LDG.E.CONSTANT R15, desc[UR4][R16.64] ;  /* 0x00000004100f7981 */ /* 0x000f68000c1e9900 */
[----:B------:R-:W5:Y:S04]  /*0370*/  LDG.E.CONSTANT R9, desc[UR4][R4.64+0x4] ;  /* 0x0000040404097981 */ /* 0x000f68000c1e9900 */
[----:B------:R-:W5:Y:S01]  /*0380*/  LDG.E.CONSTANT R11, desc[UR4][R4.64+0xc] ;  /* 0x00000c04040b7981 */ /* 0x000f62000c1e9900 */
[----:B--2---:R-:W-:Y:S01]  /*0390*/  FFMA R26, R25, R26, R24 ;  /* 0x0000001a191a7223 */ /* 0x004fe20000000018 */
[----:B------:R-:W-:-:S02]  /*03a0*/  IMAD.WIDE R24, R3, 0x4, R16 ;  /* 0x0000000403187825 */ /* 0x000fc400078e0210 */
[----:B------:R-:W2:Y:S04]  /*03b0*/  LDG.E.CONSTANT R16, desc[UR4][R4.64+0x8] ;  /* 0x0000080404107981 */ /* 0x000ea8000c1e9900 */
[----:B------:R-:W2:Y:S01]  /*03c0*/  LDG.E.CONSTANT R24, desc[UR4][R24.64] ;  /* 0x0000000418187981 */ /* 0x000ea2000c1e9900 */
[----:B---3--:R-:W-:Y:S01]  /*03d0*/  FFMA R14, R23, R14, R26 ;  /* 0x0000000e170e7223 */ /* 0x008fe2000000001a */
[----:B------:R-:W-:-:S03]  /*03e0*/  IADD3 R22, PT, PT, R22, 0x8, RZ ;  /* 0x0000000816167810 */ /* 0x000fc60007ffe0ff */
[----:B----4-:R-:W-:Y:S01]  /*03f0*/  FFMA R29, R29, R6, R14 ;  /* 0x000000061d1d7223 */ /* 0x010fe2000000000e */
[----:B------:R-:W-:-:S03]  /*0400*/  ISETP.NE.AND P1, PT, R22, RZ, PT ;  /* 0x000000ff1600720c */ /* 0x000fc60003f25270 */
[----:B-----5:R-:W-:Y:S01]  /*0410*/  FFMA R10, R28, R10, R29 ;  /* 0x0000000a1c0a7223 */ /* 0x020fe2000000001d */
[----:B------:R-:W-:-:S03]  /*0420*/  IADD3 R6, P2, PT, R4, 0x20, RZ ;  /* 0x0000002004067810 */ /* 0x000fc60007f5e0ff */
[----:B------:R-:W-:Y:S01]  /*0430*/  FFMA R8, R7, R8, R10 ;  /* 0x0000000807087223 */ /* 0x000fe2000000000a */
[----:B------:R-:W-:Y:S02]  /*0440*/  IADD3.X R7, PT, PT, RZ, R5, RZ, P2, !PT ;  /* 0x00000005ff077210 */ /* 0x000fe400017fe4ff */
[----:B------:R-:W-:Y:S01]  /*0450*/  LEA R18, R3, R18, 0x3 ;  /* 0x0000001203127211 */ /* 0x000fe200078e18ff */
[----:B------:R-:W-:-:S04]  /*0460*/  FFMA R9, R9, R12, R8 ;  /* 0x0000000c09097223 */ /* 0x000fc80000000008 */
[----:B--2---:R-:W-:-:S04]  /*0470*/  FFMA R16, R16, R15, R9 ;  /* 0x0000000f10107223 */ /* 0x004fc80000000009 */
[----:B------:R-:W-:Y:S01]  /*0480*/  FFMA R24, R11, R24, R16 ;  /* 0x000000180b187223 */ /* 0x000fe20000000010 */
[----:B------:R-:W-:Y:S06]  /*0490*/  @P1 BRA `(.L_x_5) ;  /* 0xfffffffc005c1947 */ /* 0x000fec000383ffff */
.L_x_4:
[----:B------:R-:W-:Y:S05]  /*04a0*/  @!P0 BRA `(.L_x_3) ;  /* 0x0000000000fc8947 */ /* 0x000fea0003800000 */
[----:B------:R-:W-:Y:S02]  /*04b0*/  ISETP.GE.U32.AND P1, PT, R27, 0x4, PT ;  /* 0x000000041b00780c */ /* 0x000fe40003f26070 */
[----:B------:R-:W-:-:S04]  /*04c0*/  LOP3.LUT R16, R2, 0x3, RZ, 0xc0, !PT ;  /* 0x0000000302107812 */ /* 0x000fc800078ec0ff */
[----:B------:R-:W-:-:S07]  /*04d0*/  ISETP.NE.AND P0, PT, R16, RZ, PT ;  /* 0x000000ff1000720c */ /* 0x000fce0003f05270 */
[----:B------:R-:W-:Y:S06]  /*04e0*/  @!P1 BRA `(.L_x_6) ;  /* 0x00000000006c9947 */ /* 0x000fec0003800000 */
[----:B------:R-:W0:Y:S01]  /*04f0*/  LDC.64 R6, c[0x0][0x398] ;  /* 0x0000e600ff067b82 */ /* 0x000e220000000a00 */
[----:B------:R-:W1:Y:S01]  /*0500*/  LDCU.64 UR6, c[0x0][0x390] ;  /* 0x00007200ff0677ac */ /* 0x000e620008000a00 */
[----:B------:R-:W-:Y:S01]  /*0510*/  IMAD R9, R21, R3, R0 ;  /* 0x0000000315097224 */ /* 0x000fe200078e0200 */
[CC--:B------:R-:W-:Y:S02]  /*0520*/  IADD3 R5, PT, PT, R20.reuse, R21.reuse, RZ ;  /* 0x0000001514057210 */ /* 0x0c0fe40007ffe0ff */
[----:B------:R-:W-:-:S03]  /*0530*/  IADD3 R10, P1, PT, R20, R21, RZ ;  /* 0x00000015140a7210 */ /* 0x000fc60007f3e0ff */
[----:B------:R-:W2:Y:S01]  /*0540*/  LDC.64 R14, c[0x0][0x390] ;  /* 0x0000e400ff0e7b82 */ /* 0x000ea20000000a00 */
[----:B0-----:R-:W-:-:S04]  /*0550*/  IMAD.WIDE R6, R9, 0x4, R6 ;  /* 0x0000000409067825 */ /* 0x001fc800078e0206 */
[----:B------:R-:W-:Y:S02]  /*0560*/  IMAD.WIDE R8, R3, 0x4, R6 ;  /* 0x0000000403087825 */ /* 0x000fe400078e0206 */
[----:B------:R-:W3:Y:S02]  /*0570*/  LDG.E.CONSTANT R6, desc[UR4][R6.64] ;  /* 0x0000000406067981 */ /* 0x000ee4000c1e9900 */
[----:B--2---:R-:W-:Y:S01]  /*0580*/  IMAD.WIDE.U32 R14, R5, 0x4, R14 ;  /* 0x00000004050e7825 */ /* 0x004fe200078e000e */
[----:B------:R-:W-:Y:S02]  /*0590*/  IADD3.X R5, PT, PT, RZ, RZ, RZ, P1, !PT ;  /* 0x000000ffff057210 */ /* 0x000fe40000ffe4ff */
[----:B-1----:R-:W-:-:S03]  /*05a0*/  LEA R4, P1, R10, UR6, 0x2 ;  /* 0x000000060a047c11 */ /* 0x002fc6000f8210ff */
[----:B------:R-:W3:Y:S01]  /*05b0*/  LDG.E.CONSTANT R15, desc[UR4][R14.64] ;  /* 0x000000040e0f7981 */ /* 0x000ee2000c1e9900 */
[----:B------:R-:W-:Y:S01]  /*05c0*/  LEA.HI.X R5, R10, UR7, R5, 0x2, P1 ;  /* 0x000000070a057c11 */ /* 0x000fe200088f1405 */
[C---:B------:R-:W-:Y:S02]  /*05d0*/  IMAD.WIDE R10, R3.reuse, 0x4, R8 ;  /* 0x00000004030a7825 */ /* 0x040fe400078e0208 */
[----:B------:R-:W2:Y:S04]  /*05e0*/  LDG.E.CONSTANT R8, desc[UR4][R8.64] ;  /* 0x0000000408087981 */ /* 0x000ea8000c1e9900 */
[----:B------:R-:W2:Y:S01]  /*05f0*/  LDG.E.CONSTANT R17, desc[UR4][R4.64+0x4] ;  /* 0x0000040404117981 */ /* 0x000ea2000c1e9900 */
[----:B------:R-:W-:-:S03]  /*0600*/  IMAD.WIDE R12, R3, 0x4, R10 ;  /* 0x00000004030c7825 */ /* 0x000fc600078e020a */
[----:B------:R-:W4:Y:S04]  /*0610*/  LDG.E.CONSTANT R22, desc[UR4][R10.64] ;  /* 0x000000040a167981 */ /* 0x000f28000c1e9900 */
[----:B------:R-:W4:Y:S04]  /*0620*/  LDG.E.CONSTANT R18, desc[UR4][R4.64+0x8] ;  /* 0x0000080404127981 */ /* 0x000f28000c1e9900 */
[----:B------:R-:W5:Y:S04]  /*0630*/  LDG.E.CONSTANT R26, desc[UR4][R4.64+0xc] ;  /* 0x00000c04041a7981 */ /* 0x000f68000c1e9900 */
[----:B------:R-:W5:Y:S01]  /*0640*/  LDG.E.CONSTANT R12, desc[UR4][R12.64] ;  /* 0x000000040c0c7981 */ /* 0x000f62000c1e9900 */
[----:B------:R-:W-:Y:S01]  /*0650*/  IADD3 R21, PT, PT, R21, 0x4, RZ ;  /* 0x0000000415157810 */ /* 0x000fe20007ffe0ff */
[----:B---3--:R-:W-:-:S04]  /*0660*/  FFMA R24, R15, R6, R24 ;  /* 0x000000060f187223 */ /* 0x008fc80000000018 */
[----:B--2---:R-:W-:-:S04]  /*0670*/  FFMA R17, R17, R8, R24 ;  /* 0x0000000811117223 */ /* 0x004fc80000000018 */
[----:B----4-:R-:W-:-:S04]  /*0680*/  FFMA R17, R18, R22, R17 ;  /* 0x0000001612117223 */ /* 0x010fc80000000011 */
[----:B-----5:R-:W-:-:S07]  /*0690*/  FFMA R24, R26, R12, R17 ;  /* 0x0000000c1a187223 */ /* 0x020fce0000000011 */
.L_x_6:
[----:B------:R-:W-:Y:S05]  /*06a0*/  @!P0 BRA `(.L_x_3) ;  /* 0x00000000007c8947 */ /* 0x000fea0003800000 */
[----:B------:R-:W-:Y:S01]  /*06b0*/  ISETP.NE.AND P1, PT, R16, 0x1, PT ;  /* 0x000000011000780c */ /* 0x000fe20003f25270 */
[----:B------:R-:W0:Y:S01]  /*06c0*/  LDC.64 R12, c[0x0][0x390] ;  /* 0x0000e400ff0c7b82 */ /* 0x000e220000000a00 */
[----:B------:R-:W-:-:S04]  /*06d0*/  LOP3.LUT R2, R2, 0x1, RZ, 0xc0, !PT ;  /* 0x0000000102027812 */ /* 0x000fc800078ec0ff */
[----:B------:R-:W-:-:S03]  /*06e0*/  ISETP.NE.U32.AND P0, PT, R2, 0x1, PT ;  /* 0x000000010200780c */ /* 0x000fc60003f05070 */
[----:B------:R-:W1:Y:S04]  /*06f0*/  LDC.64 R10, c[0x0][0x398] ;  /* 0x0000e600ff0a7b82 */ /* 0x000e680000000a00 */
[CC--:B------:R-:W-:Y:S02]  /*0700*/  @P1 IADD3 R15, PT, PT, R20.reuse, R21.reuse, RZ ;  /* 0x00000015140f1210 */ /* 0x0c0fe40007ffe0ff */
[----:B------:R-:W-:Y:S02]  /*0710*/  @P1 IADD3 R2, P2, PT, R20, R21, RZ ;  /* 0x0000001514021210 */ /* 0x000fe40007f5e0ff */
[----:B------:R-:W2:Y:S02]  /*0720*/  @P1 LDC.64 R4, c[0x0][0x390] ;  /* 0x0000e400ff041b82 */ /* 0x000ea40000000a00 */
[----:B------:R-:W-:-:S06]  /*0730*/  @P1 IADD3.X R14, PT, PT, RZ, RZ, RZ, P2, !PT ;  /* 0x000000ffff0e1210 */ /* 0x000fcc00017fe4ff */
[----:B------:R-:W3:Y:S01]  /*0740*/  LDC.64 R6, c[0x0][0x390] ;  /* 0x0000e400ff067b82 */ /* 0x000ee20000000a00 */
[----:B0-----:R-:W-:-:S04]  /*0750*/  @P1 IMAD.WIDE.U32 R12, R15, 0x4, R12 ;  /* 0x000000040f0c1825 */ /* 0x001fc800078e000c */
[C---:B------:R-:W-:Y:S01]  /*0760*/  @P1 IMAD R15, R21.reuse, R3, R0 ;  /* 0x00000003150f1224 */ /* 0x040fe200078e0200 */
[----:B------:R-:W-:Y:S01]  /*0770*/  @P1 IADD3 R21, PT, PT, R21, 0x2, RZ ;  /* 0x0000000215151810 */ /* 0x000fe20007ffe0ff */
[----:B------:R-:W4:Y:S01]  /*0780*/  @P1 LDG.E.CONSTANT R13, desc[UR4][R12.64] ;  /* 0x000000040c0d1981 */ /* 0x000f22000c1e9900 */
[----:B------:R-:W0:Y:S01]  /*0790*/  LDC.64 R8, c[0x0][0x398] ;  /* 0x0000e600ff087b82 */ /* 0x000e220000000a00 */
[----:B-1----:R-:W-:Y:S01]  /*07a0*/  @P1 IMAD.WIDE R10, R15, 0x4, R10 ;  /* 0x000000040f0a1825 */ /* 0x002fe200078e020a */
[----:B------:R-:W-:Y:S02]  /*07b0*/  @!P0 IADD3 R17, PT, PT, R20, R21, RZ ;  /* 0x0000001514118210 */ /* 0x000fe40007ffe0ff */
[----:B--2---:R-:W-:Y:S01]  /*07c0*/  @P1 LEA R4, P2, R2, R4, 0x2 ;  /* 0x0000000402041211 */ /* 0x004fe200078410ff */
[----:B------:R-:W-:-:S03]  /*07d0*/  @!P0 IMAD R21, R21, R3, R0 ;  /* 0x0000000315158224 */ /* 0x000fc600078e0200 */
[----:B------:R-:W-:Y:S01]  /*07e0*/  @P1 LEA.HI.X R5, R2, R5, R14, 0x2, P2 ;  /* 0x0000000502051211 */ /* 0x000fe200010f140e */
[----:B------:R-:W-:Y:S01]  /*07f0*/  @P1 IMAD.WIDE R14, R3, 0x4, R10 ;  /* 0x00000004030e1825 */ /* 0x000fe200078e020a */
[----:B------:R-:W4:Y:S03]  /*0800*/  @P1 LDG.E.CONSTANT R2, desc[UR4][R10.64] ;  /* 0x000000040a021981 */ /* 0x000f26000c1e9900 */
[----:B---3--:R-:W-:Y:S01]  /*0810*/  @!P0 IMAD.WIDE.U32 R6, R17, 0x4, R6 ;  /* 0x0000000411068825 */ /* 0x008fe200078e0006 */
[----:B------:R-:W2:Y:S04]  /*0820*/  @P1 LDG.E.CONSTANT R5, desc[UR4][R4.64+0x4] ;  /* 0x0000040404051981 */ /* 0x000ea8000c1e9900 */
[----:B------:R-:W2:Y:S01]  /*0830*/  @P1 LDG.E.CONSTANT R14, desc[UR4][R14.64] ;  /* 0x000000040e0e1981 */ /* 0x000ea2000c1e9900 */
[----:B0-----:R-:W-:-:S03]  /*0840*/  @!P0 IMAD.WIDE R8, R21, 0x4, R8 ;  /* 0x0000000415088825 */ /* 0x001fc600078e0208 */
[----:B------:R-:W3:Y:S04]  /*0850*/  @!P0 LDG.E.CONSTANT R7, desc[UR4][R6.64] ;  /* 0x0000000406078981 */ /* 0x000ee8000c1e9900 */
[----:B------:R-:W3:Y:S01]  /*0860*/  @!P0 LDG.E.CONSTANT R8, desc[UR4][R8.64] ;  /* 0x0000000408088981 */ /* 0x000ee2000c1e9900 */
[----:B----4-:R-:W-:-:S04]  /*0870*/  @P1 FFMA R2, R13, R2, R24 ;  /* 0x000000020d021223 */ /* 0x010fc80000000018 */
[----:B--2---:R-:W-:-:S04]  /*0880*/  @P1 FFMA R24, R5, R14, R2 ;  /* 0x0000000e05181223 */ /* 0x004fc80000000002 */
[----:B---3--:R-:W-:-:S07]  /*0890*/  @!P0 FFMA R24, R7, R8, R24 ;  /* 0x0000000807188223 */ /* 0x008fce0000000018 */
.L_x_3:
[----:B------:R-:W0:Y:S01]  /*08a0*/  LDC.64 R4, c[0x0][0x3a0] ;  /* 0x0000e800ff047b82 */ /* 0x000e220000000a00 */
[----:B------:R-:W-:-:S04]  /*08b0*/  IMAD R3, R19, R3, R0 ;  /* 0x0000000313037224 */ /* 0x000fc800078e0200 */
[----:B0-----:R-:W-:-:S05]  /*08c0*/  IMAD.WIDE R2, R3, 0x4, R4 ;  /* 0x0000000403027825 */ /* 0x001fca00078e0204 */
[----:B------:R-:W-:Y:S01]  /*08d0*/  STG.E desc[UR4][R2.64], R24 ;  /* 0x0000001802007986 */ /* 0x000fe2000c101904 */
[----:B------:R-:W-:Y:S05]  /*08e0*/  EXIT ;  /* 0x000000000000794d */ /* 0x000fea0003800000 */
.L_x_7:
        /* <DEDUP_REMOVED lines=9> */
.L_x_9:


//--------------------- .nv.shared._Z17gemm_tiled_kerneliiiPKfS0_Pf --------------------------
	.section	.nv.shared._Z17gemm_tiled_kerneliiiPKfS0_Pf,"aw",@nobits
	.sectionflags	@""
	.align	4
.nv.shared._Z17gemm_tiled_kerneliiiPKfS0_Pf:
	.zero		3072


//--------------------- .nv.shared.reserved.0     --------------------------
	.section	.nv.shared.reserved.0,"aw",@nobits
	.weak		__nv_reservedSMEM_offset_0_alias
	.size		__nv_reservedSMEM_offset_0_alias, 0, 64
	.other		__nv_reservedSMEM_offset_0_alias,@"STO_CUDA_RESERVED_SHARED STV_DEFAULT"
__nv_reservedSMEM_offset_0_alias:
	.zero		0
	.zero		64


//--------------------- .nv.constant0._Z17gemm_tiled_kerneliiiPKfS0_Pf --------------------------
	.section	.nv.constant0._Z17gemm_tiled_kerneliiiPKfS0_Pf,"a",@progbits
	.sectionflags	@""
	.align	4
.nv.constant0._Z17gemm_tiled_kerneliiiPKfS0_Pf:
	.zero		936


//--------------------- .nv.constant0._Z17gemm_naive_kerneliiiPKfS0_Pf --------------------------
	.section	.nv.constant0._Z17gemm_naive_kerneliiiPKfS0_Pf,"a",@progbits
	.sectionflags	@""
	.align	4
.nv.constant0._Z17gemm_naive_kerneliiiPKfS0_Pf:
	.zero		936


//--------------------- SYMBOLS --------------------------

	.type		.nv.reservedSmem.offset0,@object
	.size		.nv.reservedSmem.offset0,0x4
	.type		.nv.reservedSmem.cap,@object
	.size		.nv.reservedSmem.cap,0x4
